	.headerflags	@"EF_CUDA_TEXMODE_UNIFIED EF_CUDA_64BIT_ADDRESS EF_CUDA_ACCELERATORS EF_CUDA_SM90 EF_CUDA_VIRTUAL_SM(EF_CUDA_SM90)"
	.elftype	@"ET_EXEC"


//--------------------- .nv.info                  --------------------------
	.section	.nv.info,"",@"SHT_CUDA_INFO"
	.align	4


	//----- nvinfo : EIATTR_REGCOUNT
	.align		4
        /*0000*/ 	.byte	0x04, 0x2f
        /*0002*/ 	.short	(.L_1 - .L_0)
	.align		4
.L_0:
        /*0004*/ 	.word	index@(triton_poi_fused_cat_0)
        /*0008*/ 	.word	0x00000011


	//----- nvinfo : EIATTR_MIN_STACK_SIZE
	.align		4
.L_1:
        /*000c*/ 	.byte	0x04, 0x12
        /*000e*/ 	.short	(.L_3 - .L_2)
	.align		4
.L_2:
        /*0010*/ 	.word	index@(triton_poi_fused_cat_0)
        /*0014*/ 	.word	0x00000000


	//----- nvinfo : EIATTR_FRAME_SIZE
	.align		4
.L_3:
        /*0018*/ 	.byte	0x04, 0x11
        /*001a*/ 	.short	(.L_5 - .L_4)
	.align		4
.L_4:
        /*001c*/ 	.word	index@(triton_poi_fused_cat_0)
        /*0020*/ 	.word	0x00000000


	//----- nvinfo : EIATTR_MIN_STACK_SIZE
	.align		4
.L_5:
        /*0024*/ 	.byte	0x04, 0x12
        /*0026*/ 	.short	(.L_7 - .L_6)
	.align		4
.L_6:
        /*0028*/ 	.word	index@(triton_poi_fused_cat_0)
        /*002c*/ 	.word	0x00000000
.L_7:


//--------------------- .nv.info.triton_poi_fused_cat_0 --------------------------
	.section	.nv.info.triton_poi_fused_cat_0,"",@"SHT_CUDA_INFO"
	.sectionflags	@""
	.align	4


	//----- nvinfo : EIATTR_CUDA_API_VERSION
	.align		4
        /*0000*/ 	.byte	0x04, 0x37
        /*0002*/ 	.short	(.L_9 - .L_8)
.L_8:
        /*0004*/ 	.word	0x0000007c


	//----- nvinfo : EIATTR_KPARAM_INFO
	.align		4
.L_9:
        /*0008*/ 	.byte	0x04, 0x17
        /*000a*/ 	.short	(.L_11 - .L_10)
.L_10:
        /*000c*/ 	.word	0x00000000
        /*0010*/ 	.short	0x0002
        /*0012*/ 	.short	0x0010
        /*0014*/ 	.byte	0x00, 0xf0, 0x11, 0x00


	//----- nvinfo : EIATTR_KPARAM_INFO
	.align		4
.L_11:
        /*0018*/ 	.byte	0x04, 0x17
        /*001a*/ 	.short	(.L_13 - .L_12)
.L_12:
        /*001c*/ 	.word	0x00000000
        /*0020*/ 	.short	0x0001
        /*0022*/ 	.short	0x0008
        /*0024*/ 	.byte	0x00, 0xf4, 0x21, 0x00


	//----- nvinfo : EIATTR_KPARAM_INFO
	.align		4
.L_13:
        /*0028*/ 	.byte	0x04, 0x17
        /*002a*/ 	.short	(.L_15 - .L_14)
.L_14:
        /*002c*/ 	.word	0x00000000
        /*0030*/ 	.short	0x0000
        /*0032*/ 	.short	0x0000
        /*0034*/ 	.byte	0x00, 0xf4, 0x21, 0x00


	//----- nvinfo : EIATTR_SPARSE_MMA_MASK
	.align		4
.L_15:
        /*0038*/ 	.byte	0x03, 0x50
        /*003a*/ 	.short	0x0000


	//----- nvinfo : EIATTR_MAXREG_COUNT
	.align		4
        /*003c*/ 	.byte	0x03, 0x1b
        /*003e*/ 	.short	0x00ff


	//----- nvinfo : EIATTR_EXIT_INSTR_OFFSETS
	.align		4
        /*0040*/ 	.byte	0x04, 0x1c
        /*0042*/ 	.short	(.L_17 - .L_16)


	//   ....[0]....
.L_16:
        /*0044*/ 	.word	0x000004a0


	//   ....[1]....
        /*0048*/ 	.word	0x000004c0


	//----- nvinfo : EIATTR_REQNTID
	.align		4
.L_17:
        /*004c*/ 	.byte	0x04, 0x10
        /*004e*/ 	.short	(.L_19 - .L_18)
.L_18:
        /*0050*/ 	.word	0x00000080
        /*0054*/ 	.word	0x00000001
        /*0058*/ 	.word	0x00000001


	//----- nvinfo : EIATTR_CBANK_PARAM_SIZE
	.align		4
.L_19:
        /*005c*/ 	.byte	0x03, 0x19
        /*005e*/ 	.short	0x0014


	//----- nvinfo : EIATTR_PARAM_CBANK
	.align		4
        /*0060*/ 	.byte	0x04, 0x0a
        /*0062*/ 	.short	(.L_21 - .L_20)
	.align		4
.L_20:
        /*0064*/ 	.word	index@(.nv.constant0.triton_poi_fused_cat_0)
        /*0068*/ 	.short	0x0210
        /*006a*/ 	.short	0x0014


	//----- nvinfo : EIATTR_SW_WAR
	.align		4
.L_21:
        /*006c*/ 	.byte	0x04, 0x36
        /*006e*/ 	.short	(.L_23 - .L_22)
.L_22:
        /*0070*/ 	.word	0x00000008
.L_23:


//--------------------- .nv.callgraph             --------------------------
	.section	.nv.callgraph,"",@"SHT_CUDA_CALLGRAPH"
	.align	4
	.sectionentsize	8
	.align		4
        /*0000*/ 	.word	0x00000000
	.align		4
        /*0004*/ 	.word	0xffffffff
	.align		4
        /*0008*/ 	.word	0x00000000
	.align		4
        /*000c*/ 	.word	0xfffffffe
	.align		4
        /*0010*/ 	.word	0x00000000
	.align		4
        /*0014*/ 	.word	0xfffffffd
	.align		4
        /*0018*/ 	.word	0x00000000
	.align		4
        /*001c*/ 	.word	0xfffffffc


//--------------------- .text.triton_poi_fused_cat_0 --------------------------
	.section	.text.triton_poi_fused_cat_0,"ax",@progbits
	.align	128
        .global         triton_poi_fused_cat_0
        .type           triton_poi_fused_cat_0,@function
        .size           triton_poi_fused_cat_0,(.L_x_1 - triton_poi_fused_cat_0)
        .other          triton_poi_fused_cat_0,@"STO_CUDA_ENTRY STV_DEFAULT"
triton_poi_fused_cat_0:
.text.triton_poi_fused_cat_0:
[----:B------:R-:W0:Y:S02]  /*0000*/  LDC R1, c[0x0][0x28] ;  /* 0x00000a00ff017b82 */ /* 0x000e240000000800 */
[----:B------:R-:W1:Y:S01]  /*0010*/  S2R R0, SR_TID.X ;  /* 0x0000000000007919 */ /* 0x000e620000002100 */
[----:B------:R-:W-:Y:S01]  /*0020*/  ULDC.64 UR4, c[0x0][0x210] ;  /* 0x0000840000047ab9 */ /* 0x000fe20000000a00 */
[----:B------:R-:W2:Y:S01]  /*0030*/  S2R R3, SR_CTAID.X ;  /* 0x0000000000037919 */ /* 0x000ea20000002500 */
[----:B-1----:R-:W-:Y:S01]  /*0040*/  IMAD.SHL.U32 R0, R0, 0x2, RZ ;  /* 0x0000000200007824 */ /* 0x002fe200078e00ff */
[----:B--2---:R-:W-:-:S04]  /*0050*/  SHF.R.S32.HI R9, RZ, 0x17, R3 ;  /* 0x00000017ff097819 */ /* 0x004fc80000011403 */
[----:B------:R-:W-:Y:S02]  /*0060*/  LOP3.LUT R0, R0, 0xfe, RZ, 0xc0, !PT ;  /* 0x000000fe00007812 */ /* 0x000fe400078ec0ff */
[----:B------:R-:W-:-:S03]  /*0070*/  SGXT R9, R9, 0x1 ;  /* 0x000000010909781a */ /* 0x000fc60000000200 */
[----:B------:R-:W-:-:S04]  /*0080*/  IMAD R0, R3, 0x100, R0 ;  /* 0x0000010003007824 */ /* 0x000fc800078e0200 */
[----:B------:R-:W-:Y:S01]  /*0090*/  IMAD.HI R2, R0, 0x2aaaaaab, RZ ;  /* 0x2aaaaaab00027827 */ /* 0x000fe200078e02ff */
[----:B------:R-:W-:-:S04]  /*00a0*/  LEA.HI R4, R9, R0, RZ, 0x4 ;  /* 0x0000000009047211 */ /* 0x000fc800078f20ff */
[----:B------:R-:W-:Y:S02]  /*00b0*/  SHF.R.S32.HI R6, RZ, 0x4, R4 ;  /* 0x00000004ff067819 */ /* 0x000fe40000011404 */
[----:B------:R-:W-:-:S03]  /*00c0*/  SHF.R.U32.HI R3, RZ, 0x1f, R2 ;  /* 0x0000001fff037819 */ /* 0x000fc60000011602 */
[----:B------:R-:W-:Y:S01]  /*00d0*/  IMAD.HI R5, R6, 0x2aaaaaab, RZ ;  /* 0x2aaaaaab06057827 */ /* 0x000fe200078e02ff */
[----:B------:R-:W-:-:S04]  /*00e0*/  LEA.HI R3, R2, R3, RZ, 0x1c ;  /* 0x0000000302037211 */ /* 0x000fc800078fe0ff */
[----:B------:R-:W-:Y:S01]  /*00f0*/  LEA.HI R7, R5, R5, RZ, 0x1 ;  /* 0x0000000505077211 */ /* 0x000fe200078f08ff */
[----:B------:R-:W-:Y:S01]  /*0100*/  IMAD.SHL.U32 R3, R3, 0x40, RZ ;  /* 0x0000004003037824 */ /* 0x000fe200078e00ff */
[----:B------:R-:W-:-:S03]  /*0110*/  LOP3.LUT R5, R4, 0xfffffff0, RZ, 0xc0, !PT ;  /* 0xfffffff004057812 */ /* 0x000fc600078ec0ff */
[----:B------:R-:W-:Y:S02]  /*0120*/  IMAD R6, R7, -0x6, R6 ;  /* 0xfffffffa07067824 */ /* 0x000fe400078e0206 */
[----:B------:R-:W-:Y:S02]  /*0130*/  IMAD.IADD R5, R0, 0x1, -R5 ;  /* 0x0000000100057824 */ /* 0x000fe400078e0a05 */
[C---:B------:R-:W-:Y:S01]  /*0140*/  IMAD.SHL.U32 R2, R6.reuse, 0x10, RZ ;  /* 0x0000001006027824 */ /* 0x040fe200078e00ff */
[----:B------:R-:W-:Y:S02]  /*0150*/  ISETP.GT.AND P0, PT, R6, 0x1, PT ;  /* 0x000000010600780c */ /* 0x000fe40003f04270 */
[----:B------:R-:W-:Y:S02]  /*0160*/  SHF.R.S32.HI R4, RZ, 0x1f, R5 ;  /* 0x0000001fff047819 */ /* 0x000fe40000011405 */
[--C-:B------:R-:W-:Y:S02]  /*0170*/  IADD3 R5, P1, P2, R2, R5, R3.reuse ;  /* 0x0000000502057210 */ /* 0x100fe40007a3e003 */
[----:B------:R-:W-:-:S02]  /*0180*/  SHF.R.S32.HI R3, RZ, 0x1f, R3 ;  /* 0x0000001fff037819 */ /* 0x000fc40000011403 */
[----:B------:R-:W-:Y:S02]  /*0190*/  SHF.R.S32.HI R2, RZ, 0x1f, R2 ;  /* 0x0000001fff027819 */ /* 0x000fe40000011402 */
[----:B------:R-:W-:Y:S02]  /*01a0*/  ISETP.LT.AND P0, PT, R0, 0x180, P0 ;  /* 0x000001800000780c */ /* 0x000fe40000701270 */
[----:B------:R-:W-:Y:S02]  /*01b0*/  IADD3.X R8, R2, R4, R3, P1, P2 ;  /* 0x0000000402087210 */ /* 0x000fe40000fe4403 */
[----:B------:R-:W-:Y:S02]  /*01c0*/  CS2R R2, SRZ ;  /* 0x0000000000027805 */ /* 0x000fe4000001ff00 */
[----:B------:R-:W-:-:S04]  /*01d0*/  LEA R4, P1, R5, UR4, 0x2 ;  /* 0x0000000405047c11 */ /* 0x000fc8000f8210ff */
[----:B------:R-:W-:Y:S01]  /*01e0*/  LEA.HI.X R5, R5, UR5, R8, 0x2, P1 ;  /* 0x0000000505057c11 */ /* 0x000fe200088f1408 */
[----:B------:R-:W-:-:S04]  /*01f0*/  ULDC.64 UR4, c[0x0][0x208] ;  /* 0x0000820000047ab9 */ /* 0x000fc80000000a00 */
[----:B------:R1:W2:Y:S01]  /*0200*/  @P0 LDG.E.64 R2, desc[UR4][R4.64+-0x80] ;  /* 0xffff800404020981 */ /* 0x0002a2000c1e1b00 */
[----:B------:R-:W-:Y:S02]  /*0210*/  VIADD R7, R0, 0x1 ;  /* 0x0000000100077836 */ /* 0x000fe40000000000 */
[----:B------:R-:W-:-:S03]  /*0220*/  IMAD.MOV.U32 R14, RZ, RZ, 0x3f2aaaab ;  /* 0x3f2aaaabff0e7424 */ /* 0x000fc600078e00ff */
[C---:B------:R-:W-:Y:S02]  /*0230*/  LEA.HI R8, R9.reuse, R7, RZ, 0x2 ;  /* 0x0000000709087211 */ /* 0x040fe400078f10ff */
[----:B------:R-:W-:Y:S02]  /*0240*/  LEA.HI R9, R9, R0, RZ, 0x2 ;  /* 0x0000000009097211 */ /* 0x000fe400078f10ff */
[----:B------:R-:W-:Y:S01]  /*0250*/  LOP3.LUT R8, R8, 0xfffffffc, RZ, 0xc0, !PT ;  /* 0xfffffffc08087812 */ /* 0x000fe200078ec0ff */
[----:B-1----:R-:W1:Y:S01]  /*0260*/  LDC.64 R4, c[0x0][0x218] ;  /* 0x00008600ff047b82 */ /* 0x002e620000000a00 */
[----:B------:R-:W-:Y:S02]  /*0270*/  LOP3.LUT R11, R9, 0xfffffffc, RZ, 0xc0, !PT ;  /* 0xfffffffc090b7812 */ /* 0x000fe400078ec0ff */
[----:B------:R-:W-:Y:S01]  /*0280*/  SHF.R.S32.HI R9, RZ, 0x2, R9 ;  /* 0x00000002ff097819 */ /* 0x000fe20000011409 */
[----:B------:R-:W-:Y:S02]  /*0290*/  IMAD.IADD R8, R7, 0x1, -R8 ;  /* 0x0000000107087824 */ /* 0x000fe400078e0a08 */
[----:B------:R-:W-:Y:S01]  /*02a0*/  IMAD.IADD R11, R0, 0x1, -R11 ;  /* 0x00000001000b7824 */ /* 0x000fe200078e0a0b */
[----:B------:R-:W-:-:S02]  /*02b0*/  LEA.HI R7, R9, R9, RZ, 0x2 ;  /* 0x0000000909077211 */ /* 0x000fc400078f10ff */
[----:B------:R-:W-:Y:S02]  /*02c0*/  ISETP.GE.AND P2, PT, R8, 0x2, PT ;  /* 0x000000020800780c */ /* 0x000fe40003f46270 */
[----:B------:R-:W-:Y:S02]  /*02d0*/  ISETP.GE.AND P3, PT, R11, 0x2, PT ;  /* 0x000000020b00780c */ /* 0x000fe40003f66270 */
[----:B------:R-:W-:Y:S02]  /*02e0*/  LOP3.LUT R10, R7, 0xfffffffc, RZ, 0xc0, !PT ;  /* 0xfffffffc070a7812 */ /* 0x000fe400078ec0ff */
[----:B------:R-:W-:Y:S02]  /*02f0*/  I2FP.F32.S32 R7, R11 ;  /* 0x0000000b00077245 */ /* 0x000fe40000201400 */
[----:B------:R-:W-:Y:S01]  /*0300*/  IADD3 R11, -R11, 0x3, RZ ;  /* 0x000000030b0b7810 */ /* 0x000fe20007ffe1ff */
[----:B------:R-:W-:Y:S01]  /*0310*/  IMAD.IADD R10, R9, 0x1, -R10 ;  /* 0x00000001090a7824 */ /* 0x000fe200078e0a0a */
[----:B------:R-:W-:Y:S01]  /*0320*/  I2FP.F32.S32 R9, R8 ;  /* 0x0000000800097245 */ /* 0x000fe20000201400 */
[----:B------:R-:W-:Y:S01]  /*0330*/  FFMA R12, R7, R14, -1 ;  /* 0xbf800000070c7423 */ /* 0x000fe2000000000e */
[----:B------:R-:W-:-:S02]  /*0340*/  I2FP.F32.U32 R11, R11 ;  /* 0x0000000b000b7245 */ /* 0x000fc40000201000 */
[----:B------:R-:W-:Y:S01]  /*0350*/  IADD3 R8, -R8, 0x3, RZ ;  /* 0x0000000308087810 */ /* 0x000fe20007ffe1ff */
[-C--:B------:R-:W-:Y:S01]  /*0360*/  FFMA R9, R9, R14.reuse, -1 ;  /* 0xbf80000009097423 */ /* 0x080fe2000000000e */
[----:B------:R-:W-:Y:S01]  /*0370*/  ISETP.GE.AND P1, PT, R10, 0x2, PT ;  /* 0x000000020a00780c */ /* 0x000fe20003f26270 */
[-C--:B------:R-:W-:Y:S01]  /*0380*/  @P3 FFMA R12, R11, -R14.reuse, 1 ;  /* 0x3f8000000b0c3423 */ /* 0x080fe2000000080e */
[----:B------:R-:W-:Y:S01]  /*0390*/  I2FP.F32.S32 R7, R10 ;  /* 0x0000000a00077245 */ /* 0x000fe20000201400 */
[C---:B-1----:R-:W-:Y:S01]  /*03a0*/  IMAD.WIDE R4, R0.reuse, 0x4, R4 ;  /* 0x0000000400047825 */ /* 0x042fe200078e0204 */
[----:B------:R-:W-:Y:S02]  /*03b0*/  ISETP.GE.AND P3, PT, R0, 0x180, PT ;  /* 0x000001800000780c */ /* 0x000fe40003f66270 */
[----:B------:R-:W-:Y:S01]  /*03c0*/  I2FP.F32.U32 R8, R8 ;  /* 0x0000000800087245 */ /* 0x000fe20000201000 */
[----:B------:R-:W-:Y:S01]  /*03d0*/  FFMA R7, R7, R14, -1 ;  /* 0xbf80000007077423 */ /* 0x000fe2000000000e */
[----:B------:R-:W-:-:S03]  /*03e0*/  IADD3 R10, -R10, 0x3, RZ ;  /* 0x000000030a0a7810 */ /* 0x000fc60007ffe1ff */
[----:B------:R-:W-:Y:S01]  /*03f0*/  @P2 FFMA R9, R8, -R14, 1 ;  /* 0x3f80000008092423 */ /* 0x000fe2000000080e */
[----:B------:R-:W-:Y:S02]  /*0400*/  I2FP.F32.U32 R10, R10 ;  /* 0x0000000a000a7245 */ /* 0x000fe40000201000 */
[----:B------:R-:W-:-:S03]  /*0410*/  ISETP.NE.AND P2, PT, R6, 0x1, PT ;  /* 0x000000010600780c */ /* 0x000fc60003f45270 */
[----:B------:R-:W-:Y:S01]  /*0420*/  @P1 FFMA R7, R10, -R14, 1 ;  /* 0x3f8000000a071423 */ /* 0x000fe2000000080e */
[----:B--2---:R-:W-:Y:S02]  /*0430*/  SEL R11, R2, RZ, P0 ;  /* 0x000000ff020b7207 */ /* 0x004fe40000000000 */
[----:B------:R-:W-:Y:S02]  /*0440*/  SEL R2, R3, RZ, P0 ;  /* 0x000000ff03027207 */ /* 0x000fe40000000000 */
[----:B------:R-:W-:Y:S02]  /*0450*/  ISETP.GE.AND P0, PT, R6, 0x1, PT ;  /* 0x000000010600780c */ /* 0x000fe40003f06270 */
[----:B------:R-:W-:Y:S02]  /*0460*/  FSEL R12, R12, R11, !P2 ;  /* 0x0000000b0c0c7208 */ /* 0x000fe40005000000 */
[----:B------:R-:W-:Y:S02]  /*0470*/  FSEL R2, R9, R2, !P2 ;  /* 0x0000000209027208 */ /* 0x000fe40005000000 */
[----:B------:R-:W-:-:S02]  /*0480*/  FSEL R12, R7, R12, !P0 ;  /* 0x0000000c070c7208 */ /* 0x000fc40004000000 */
[----:B------:R-:W-:Y:S01]  /*0490*/  FSEL R13, R7, R2, !P0 ;  /* 0x00000002070d7208 */ /* 0x000fe20004000000 */
[----:B------:R-:W-:Y:S06]  /*04a0*/  @P3 EXIT ;  /* 0x000000000000394d */ /* 0x000fec0003800000 */
[----:B------:R-:W-:Y:S01]  /*04b0*/  STG.E.64 desc[UR4][R4.64], R12 ;  /* 0x0000000c04007986 */ /* 0x000fe2000c101b04 */
[----:B------:R-:W-:Y:S05]  /*04c0*/  EXIT ;  /* 0x000000000000794d */ /* 0x000fea0003800000 */
.L_x_0:
[----:B------:R-:W-:-:S00]  /*04d0*/  BRA `(.L_x_0) ;  /* 0xfffffffc00fc7947 */ /* 0x000fc0000383ffff */
[----:B------:R-:W-:-:S00]  /*04e0*/  NOP ;  /* 0x0000000000007918 */ /* 0x000fc00000000000 */
        /* <DEDUP_REMOVED lines=9> */
.L_x_1:


//--------------------- .nv.constant0.triton_poi_fused_cat_0 --------------------------
	.section	.nv.constant0.triton_poi_fused_cat_0,"a",@progbits
	.sectionflags	@""
	.align	4
.nv.constant0.triton_poi_fused_cat_0:
	.zero		548
